//
// Generated by NVIDIA NVVM Compiler
//
// Compiler Build ID: CL-36424714
// Cuda compilation tools, release 13.0, V13.0.88
// Based on NVVM 20.0.0
//

.version 9.0
.target sm_100
.address_size 64

	// .globl	_Z14matrixMulTiledPfS_S_iii
// _ZZ14matrixMulTiledPfS_S_iiiE4ds_A has been demoted
// _ZZ14matrixMulTiledPfS_S_iiiE4ds_B has been demoted

.visible .entry _Z14matrixMulTiledPfS_S_iii(
	.param .u64 .ptr .align 1 _Z14matrixMulTiledPfS_S_iii_param_0,
	.param .u64 .ptr .align 1 _Z14matrixMulTiledPfS_S_iii_param_1,
	.param .u64 .ptr .align 1 _Z14matrixMulTiledPfS_S_iii_param_2,
	.param .u32 _Z14matrixMulTiledPfS_S_iii_param_3,
	.param .u32 _Z14matrixMulTiledPfS_S_iii_param_4,
	.param .u32 _Z14matrixMulTiledPfS_S_iii_param_5
)
{
	.reg .pred 	%p<12>;
	.reg .b32 	%r<43>;
	.reg .b32 	%f<63>;
	.reg .b64 	%rd<13>;
	// demoted variable
	.shared .align 4 .b8 _ZZ14matrixMulTiledPfS_S_iiiE4ds_A[1024];
	// demoted variable
	.shared .align 4 .b8 _ZZ14matrixMulTiledPfS_S_iiiE4ds_B[1024];
	ld.param.u64 	%rd4, [_Z14matrixMulTiledPfS_S_iii_param_0];
	ld.param.u64 	%rd5, [_Z14matrixMulTiledPfS_S_iii_param_1];
	ld.param.u64 	%rd6, [_Z14matrixMulTiledPfS_S_iii_param_2];
	ld.param.u32 	%r24, [_Z14matrixMulTiledPfS_S_iii_param_3];
	ld.param.u32 	%r25, [_Z14matrixMulTiledPfS_S_iii_param_4];
	ld.param.u32 	%r26, [_Z14matrixMulTiledPfS_S_iii_param_5];
	mov.u32 	%r27, %ctaid.x;
	mov.u32 	%r28, %ctaid.y;
	mov.u32 	%r38, %tid.x;
	mov.u32 	%r40, %tid.y;
	shl.b32 	%r29, %r28, 4;
	add.s32 	%r3, %r29, %r40;
	shl.b32 	%r4, %r27, 4;
	add.s32 	%r5, %r4, %r38;
	setp.lt.s32 	%p1, %r25, 1;
	mov.f32 	%f62, 0f00000000;
	@%p1 bra 	$L__BB0_7;
	add.s32 	%r30, %r25, 15;
	shr.u32 	%r31, %r30, 4;
	shl.b32 	%r32, %r40, 6;
	mov.u32 	%r33, _ZZ14matrixMulTiledPfS_S_iiiE4ds_A;
	add.s32 	%r6, %r33, %r32;
	shl.b32 	%r34, %r38, 2;
	add.s32 	%r7, %r6, %r34;
	mov.u32 	%r35, _ZZ14matrixMulTiledPfS_S_iiiE4ds_B;
	add.s32 	%r9, %r35, %r34;
	add.s32 	%r8, %r9, %r32;
	neg.s32 	%r42, %r31;
	mad.lo.s32 	%r36, %r40, %r26, %r38;
	add.s32 	%r41, %r36, %r4;
	shl.b32 	%r12, %r26, 4;
	mad.lo.s32 	%r39, %r25, %r3, %r38;
	cvta.to.global.u64 	%rd1, %rd4;
	cvta.to.global.u64 	%rd2, %rd5;
	mov.f32 	%f62, 0f00000000;
$L__BB0_2:
	setp.ge.s32 	%p2, %r3, %r24;
	mul.wide.s32 	%rd7, %r39, 4;
	add.s64 	%rd3, %rd1, %rd7;
	setp.ge.s32 	%p3, %r38, %r25;
	mov.f32 	%f60, 0f00000000;
	or.pred  	%p4, %p2, %p3;
	@%p4 bra 	$L__BB0_4;
	ld.global.f32 	%f60, [%rd3];
$L__BB0_4:
	setp.ge.s32 	%p5, %r5, %r26;
	st.shared.f32 	[%r7], %f60;
	setp.ge.s32 	%p6, %r40, %r25;
	mov.f32 	%f61, 0f00000000;
	or.pred  	%p7, %p6, %p5;
	@%p7 bra 	$L__BB0_6;
	mul.wide.s32 	%rd8, %r41, 4;
	add.s64 	%rd9, %rd2, %rd8;
	ld.global.f32 	%f61, [%rd9];
$L__BB0_6:
	st.shared.f32 	[%r8], %f61;
	bar.sync 	0;
	ld.shared.f32 	%f12, [%r6];
	ld.shared.f32 	%f13, [%r9];
	fma.rn.f32 	%f14, %f12, %f13, %f62;
	ld.shared.f32 	%f15, [%r6+4];
	ld.shared.f32 	%f16, [%r9+64];
	fma.rn.f32 	%f17, %f15, %f16, %f14;
	ld.shared.f32 	%f18, [%r6+8];
	ld.shared.f32 	%f19, [%r9+128];
	fma.rn.f32 	%f20, %f18, %f19, %f17;
	ld.shared.f32 	%f21, [%r6+12];
	ld.shared.f32 	%f22, [%r9+192];
	fma.rn.f32 	%f23, %f21, %f22, %f20;
	ld.shared.f32 	%f24, [%r6+16];
	ld.shared.f32 	%f25, [%r9+256];
	fma.rn.f32 	%f26, %f24, %f25, %f23;
	ld.shared.f32 	%f27, [%r6+20];
	ld.shared.f32 	%f28, [%r9+320];
	fma.rn.f32 	%f29, %f27, %f28, %f26;
	ld.shared.f32 	%f30, [%r6+24];
	ld.shared.f32 	%f31, [%r9+384];
	fma.rn.f32 	%f32, %f30, %f31, %f29;
	ld.shared.f32 	%f33, [%r6+28];
	ld.shared.f32 	%f34, [%r9+448];
	fma.rn.f32 	%f35, %f33, %f34, %f32;
	ld.shared.f32 	%f36, [%r6+32];
	ld.shared.f32 	%f37, [%r9+512];
	fma.rn.f32 	%f38, %f36, %f37, %f35;
	ld.shared.f32 	%f39, [%r6+36];
	ld.shared.f32 	%f40, [%r9+576];
	fma.rn.f32 	%f41, %f39, %f40, %f38;
	ld.shared.f32 	%f42, [%r6+40];
	ld.shared.f32 	%f43, [%r9+640];
	fma.rn.f32 	%f44, %f42, %f43, %f41;
	ld.shared.f32 	%f45, [%r6+44];
	ld.shared.f32 	%f46, [%r9+704];
	fma.rn.f32 	%f47, %f45, %f46, %f44;
	ld.shared.f32 	%f48, [%r6+48];
	ld.shared.f32 	%f49, [%r9+768];
	fma.rn.f32 	%f50, %f48, %f49, %f47;
	ld.shared.f32 	%f51, [%r6+52];
	ld.shared.f32 	%f52, [%r9+832];
	fma.rn.f32 	%f53, %f51, %f52, %f50;
	ld.shared.f32 	%f54, [%r6+56];
	ld.shared.f32 	%f55, [%r9+896];
	fma.rn.f32 	%f56, %f54, %f55, %f53;
	ld.shared.f32 	%f57, [%r6+60];
	ld.shared.f32 	%f58, [%r9+960];
	fma.rn.f32 	%f62, %f57, %f58, %f56;
	bar.sync 	0;
	add.s32 	%r42, %r42, 1;
	setp.ne.s32 	%p8, %r42, 0;
	add.s32 	%r41, %r41, %r12;
	add.s32 	%r40, %r40, 16;
	add.s32 	%r39, %r39, 16;
	add.s32 	%r38, %r38, 16;
	@%p8 bra 	$L__BB0_2;
$L__BB0_7:
	setp.ge.s32 	%p9, %r3, %r24;
	setp.ge.s32 	%p10, %r5, %r26;
	or.pred  	%p11, %p9, %p10;
	@%p11 bra 	$L__BB0_9;
	mad.lo.s32 	%r37, %r26, %r3, %r5;
	cvta.to.global.u64 	%rd10, %rd6;
	mul.wide.u32 	%rd11, %r37, 4;
	add.s64 	%rd12, %rd10, %rd11;
	st.global.f32 	[%rd12], %f62;
$L__BB0_9:
	ret;

}


// ===== COMPILED SASS (sm_100) =====

	.target	sm_100

	.elftype	@"ET_EXEC"


//--------------------- .note.nv.tkinfo           --------------------------
	.section	.note.nv.tkinfo,"",@"SHT_NOTE"
	.sectionflags	@"SHF_NOTE_NV_TKINFO"
	.tkinfo
        /*0018*/ 	.word	0x00000002
        /*0030*/ 	.string	""
        /*0030*/ 	.string	"ptxas"
        /*0030*/ 	.string	"Cuda compilation tools, release 13.0, V13.0.88"
        /*0030*/ 	.string	"Build cuda_13.0.r13.0/compiler.36424714_0"
        /*0030*/ 	.string	"-arch sm_100 -m 64 "



//--------------------- .note.nv.cuinfo           --------------------------
	.section	.note.nv.cuinfo,"",@"SHT_NOTE"
	.sectionflags	@"SHF_NOTE_NV_CUINFO"
        /*0018*/ 	.short	0x0002
        /*001a*/ 	.short	0x0064
        /*001c*/ 	.short	0x0082
	.zero		2


//--------------------- .nv.info                  --------------------------
	.section	.nv.info,"",@"SHT_CUDA_INFO"
	.align	4


	//----- nvinfo : EIATTR_REGCOUNT
	.align		4
        /*0000*/ 	.byte	0x04, 0x2f
        /*0002*/ 	.short	(.L_1 - .L_0)
	.align		4
.L_0:
        /*0004*/ 	.word	index@(_Z14matrixMulTiledPfS_S_iii)
        /*0008*/ 	.word	0x00000020


	//----- nvinfo : EIATTR_FRAME_SIZE
	.align		4
.L_1:
        /*000c*/ 	.byte	0x04, 0x11
        /*000e*/ 	.short	(.L_3 - .L_2)
	.align		4
.L_2:
        /*0010*/ 	.word	index@(_Z14matrixMulTiledPfS_S_iii)
        /*0014*/ 	.word	0x00000000


	//----- nvinfo : EIATTR_MIN_STACK_SIZE
	.align		4
.L_3:
        /*0018*/ 	.byte	0x04, 0x12
        /*001a*/ 	.short	(.L_5 - .L_4)
	.align		4
.L_4:
        /*001c*/ 	.word	index@(_Z14matrixMulTiledPfS_S_iii)
        /*0020*/ 	.word	0x00000000
.L_5:


//--------------------- .nv.compat                --------------------------
	.section	.nv.compat,"",@"SHT_CUDA_COMPAT_INFO"
	.align	4
        /*0000*/ 	.byte	0x02, 0x09, 0x00, 0x00, 0x02, 0x02, 0x01, 0x00, 0x02, 0x05, 0x05, 0x00, 0x03, 0x07, 0x01, 0x01
        /*0010*/ 	.byte	0x02, 0x03, 0x00, 0x00, 0x02, 0x06, 0x01, 0x00, 0x04, 0x0b, 0x08, 0x00, 0x09, 0x00, 0x00, 0x00
        /*0020*/ 	.byte	0x00, 0x00, 0x00, 0x00


//--------------------- .nv.info._Z14matrixMulTiledPfS_S_iii --------------------------
	.section	.nv.info._Z14matrixMulTiledPfS_S_iii,"",@"SHT_CUDA_INFO"
	.sectionflags	@""
	.align	4


	//----- nvinfo : EIATTR_CUDA_API_VERSION
	.align		4
        /*0000*/ 	.byte	0x04, 0x37
        /*0002*/ 	.short	(.L_7 - .L_6)
.L_6:
        /*0004*/ 	.word	0x00000082


	//----- nvinfo : EIATTR_KPARAM_INFO
	.align		4
.L_7:
        /*0008*/ 	.byte	0x04, 0x17
        /*000a*/ 	.short	(.L_9 - .L_8)
.L_8:
        /*000c*/ 	.word	0x00000000
        /*0010*/ 	.short	0x0005
        /*0012*/ 	.short	0x0020
        /*0014*/ 	.byte	0x00, 0xf0, 0x11, 0x00


	//----- nvinfo : EIATTR_KPARAM_INFO
	.align		4
.L_9:
        /*0018*/ 	.byte	0x04, 0x17
        /*001a*/ 	.short	(.L_11 - .L_10)
.L_10:
        /*001c*/ 	.word	0x00000000
        /*0020*/ 	.short	0x0004
        /*0022*/ 	.short	0x001c
        /*0024*/ 	.byte	0x00, 0xf0, 0x11, 0x00


	//----- nvinfo : EIATTR_KPARAM_INFO
	.align		4
.L_11:
        /*0028*/ 	.byte	0x04, 0x17
        /*002a*/ 	.short	(.L_13 - .L_12)
.L_12:
        /*002c*/ 	.word	0x00000000
        /*0030*/ 	.short	0x0003
        /*0032*/ 	.short	0x0018
        /*0034*/ 	.byte	0x00, 0xf0, 0x11, 0x00


	//----- nvinfo : EIATTR_KPARAM_INFO
	.align		4
.L_13:
        /*0038*/ 	.byte	0x04, 0x17
        /*003a*/ 	.short	(.L_15 - .L_14)
.L_14:
        /*003c*/ 	.word	0x00000000
        /*0040*/ 	.short	0x0002
        /*0042*/ 	.short	0x0010
        /*0044*/ 	.byte	0x00, 0xf5, 0x21, 0x00


	//----- nvinfo : EIATTR_KPARAM_INFO
	.align		4
.L_15:
        /*0048*/ 	.byte	0x04, 0x17
        /*004a*/ 	.short	(.L_17 - .L_16)
.L_16:
        /*004c*/ 	.word	0x00000000
        /*0050*/ 	.short	0x0001
        /*0052*/ 	.short	0x0008
        /*0054*/ 	.byte	0x00, 0xf5, 0x21, 0x00


	//----- nvinfo : EIATTR_KPARAM_INFO
	.align		4
.L_17:
        /*0058*/ 	.byte	0x04, 0x17
        /*005a*/ 	.short	(.L_19 - .L_18)
.L_18:
        /*005c*/ 	.word	0x00000000
        /*0060*/ 	.short	0x0000
        /*0062*/ 	.short	0x0000
        /*0064*/ 	.byte	0x00, 0xf5, 0x21, 0x00


	//----- nvinfo : EIATTR_SPARSE_MMA_MASK
	.align		4
.L_19:
        /*0068*/ 	.byte	0x03, 0x50
        /*006a*/ 	.short	0x0000


	//----- nvinfo : EIATTR_MAXREG_COUNT
	.align		4
        /*006c*/ 	.byte	0x03, 0x1b
        /*006e*/ 	.short	0x00ff


	//----- nvinfo : EIATTR_NUM_BARRIERS
	.align		4
        /*0070*/ 	.byte	0x02, 0x4c
        /*0072*/ 	.byte	0x01
	.zero		1


	//----- nvinfo : EIATTR_MERCURY_ISA_VERSION
	.align		4
        /*0074*/ 	.byte	0x03, 0x5f
        /*0076*/ 	.short	0x0101


	//----- nvinfo : EIATTR_VRC_CTA_INIT_COUNT
	.align		4
        /*0078*/ 	.byte	0x02, 0x4a
	.zero		1
	.zero		1


	//----- nvinfo : EIATTR_EXIT_INSTR_OFFSETS
	.align		4
        /*007c*/ 	.byte	0x04, 0x1c
        /*007e*/ 	.short	(.L_21 - .L_20)


	//   ....[0]....
.L_20:
        /*0080*/ 	.word	0x000005e0


	//   ....[1]....
        /*0084*/ 	.word	0x00000630


	//----- nvinfo : EIATTR_CBANK_PARAM_SIZE
	.align		4
.L_21:
        /*0088*/ 	.byte	0x03, 0x19
        /*008a*/ 	.short	0x0024


	//----- nvinfo : EIATTR_PARAM_CBANK
	.align		4
        /*008c*/ 	.byte	0x04, 0x0a
        /*008e*/ 	.short	(.L_23 - .L_22)
	.align		4
.L_22:
        /*0090*/ 	.word	index@(.nv.constant0._Z14matrixMulTiledPfS_S_iii)
        /*0094*/ 	.short	0x0380
        /*0096*/ 	.short	0x0024


	//----- nvinfo : EIATTR_SW_WAR
	.align		4
.L_23:
        /*0098*/ 	.byte	0x04, 0x36
        /*009a*/ 	.short	(.L_25 - .L_24)
.L_24:
        /*009c*/ 	.word	0x00000008
.L_25:


//--------------------- .nv.callgraph             --------------------------
	.section	.nv.callgraph,"",@"SHT_CUDA_CALLGRAPH"
	.align	4
	.sectionentsize	8
	.align		4
        /*0000*/ 	.word	0x00000000
	.align		4
        /*0004*/ 	.word	0xffffffff
	.align		4
        /*0008*/ 	.word	0x00000000
	.align		4
        /*000c*/ 	.word	0xfffffffe
	.align		4
        /*0010*/ 	.word	0x00000000
	.align		4
        /*0014*/ 	.word	0xfffffffd
	.align		4
        /*0018*/ 	.word	0x00000000
	.align		4
        /*001c*/ 	.word	0xfffffffc


//--------------------- .text._Z14matrixMulTiledPfS_S_iii --------------------------
	.section	.text._Z14matrixMulTiledPfS_S_iii,"ax",@progbits
	.align	128
        .global         _Z14matrixMulTiledPfS_S_iii
        .type           _Z14matrixMulTiledPfS_S_iii,@function
        .size           _Z14matrixMulTiledPfS_S_iii,(.L_x_3 - _Z14matrixMulTiledPfS_S_iii)
        .other          _Z14matrixMulTiledPfS_S_iii,@"STO_CUDA_ENTRY STV_DEFAULT"
_Z14matrixMulTiledPfS_S_iii:
.text._Z14matrixMulTiledPfS_S_iii:
[----:B------:R-:W-:Y:S01]  /*0000*/  LDC R1, c[0x0][0x37c] ;  /* 0x0000df00ff017b82 */ /* 0x000fe20000000800 */
[----:B------:R-:W0:Y:S01]  /*0010*/  S2R R0, SR_CTAID.Y ;  /* 0x0000000000007919 */ /* 0x000e220000002600 */
[----:B------:R-:W1:Y:S01]  /*0020*/  LDCU UR10, c[0x0][0x39c] ;  /* 0x00007380ff0a77ac */ /* 0x000e620008000800 */
[----:B------:R-:W-:Y:S01]  /*0030*/  HFMA2 R23, -RZ, RZ, 0, 0 ;  /* 0x00000000ff177431 */ /* 0x000fe200000001ff */
[----:B------:R-:W0:Y:S01]  /*0040*/  S2R R12, SR_TID.Y ;  /* 0x00000000000c7919 */ /* 0x000e220000002200 */
[----:B------:R-:W2:Y:S01]  /*0050*/  LDCU UR14, c[0x0][0x3a0] ;  /* 0x00007400ff0e77ac */ /* 0x000ea20008000800 */
[----:B------:R-:W3:Y:S01]  /*0060*/  S2R R5, SR_CTAID.X ;  /* 0x0000000000057919 */ /* 0x000ee20000002500 */
[----:B------:R-:W4:Y:S01]  /*0070*/  LDCU.64 UR8, c[0x0][0x358] ;  /* 0x00006b00ff0877ac */ /* 0x000f220008000a00 */
[----:B------:R-:W3:Y:S01]  /*0080*/  S2R R21, SR_TID.X ;  /* 0x0000000000157919 */ /* 0x000ee20000002100 */
[----:B-1----:R-:W-:Y:S01]  /*0090*/  UISETP.GE.AND UP0, UPT, UR10, 0x1, UPT ;  /* 0x000000010a00788c */ /* 0x002fe2000bf06270 */
[----:B0-----:R-:W-:-:S02]  /*00a0*/  LEA R0, R0, R12, 0x4 ;  /* 0x0000000c00007211 */ /* 0x001fc400078e20ff */
[----:B---3--:R-:W-:-:S06]  /*00b0*/  LEA R15, R5, R21, 0x4 ;  /* 0x00000015050f7211 */ /* 0x008fcc00078e20ff */
[----:B--2-4-:R-:W-:Y:S05]  /*00c0*/  BRA.U !UP0, `(.L_x_0) ;  /* 0x0000000508387547 */ /* 0x014fea000b800000 */
[----:B------:R-:W0:Y:S01]  /*00d0*/  S2UR UR7, SR_CgaCtaId ;  /* 0x00000000000779c3 */ /* 0x000e220000008800 */
[----:B------:R-:W1:Y:S01]  /*00e0*/  LDCU UR11, c[0x0][0x3a0] ;  /* 0x00007400ff0b77ac */ /* 0x000e620008000800 */
[----:B------:R-:W-:Y:S01]  /*00f0*/  MOV R23, RZ ;  /* 0x000000ff00177202 */ /* 0x000fe20000000f00 */
[----:B------:R-:W-:Y:S01]  /*0100*/  IMAD R13, R0, UR10, R21 ;  /* 0x0000000a000d7c24 */ /* 0x000fe2000f8e0215 */
[----:B------:R-:W-:Y:S01]  /*0110*/  UMOV UR5, 0x400 ;  /* 0x0000040000057882 */ /* 0x000fe20000000000 */
[----:B------:R-:W-:-:S03]  /*0120*/  UIADD3 UR4, UPT, UPT, UR10, 0xf, URZ ;  /* 0x0000000f0a047890 */ /* 0x000fc6000fffe0ff */
[----:B------:R-:W2:Y:S01]  /*0130*/  LDC R16, c[0x0][0x3a0] ;  /* 0x0000e800ff107b82 */ /* 0x000ea20000000800 */
[----:B------:R-:W-:Y:S02]  /*0140*/  UIADD3 UR6, UPT, UPT, UR5, 0x400, URZ ;  /* 0x0000040005067890 */ /* 0x000fe4000fffe0ff */
[----:B------:R-:W-:Y:S01]  /*0150*/  USHF.R.U32.HI UR4, URZ, 0x4, UR4 ;  /* 0x00000004ff047899 */ /* 0x000fe20008011604 */
[----:B------:R-:W3:Y:S04]  /*0160*/  LDCU.64 UR12, c[0x0][0x398] ;  /* 0x00007300ff0c77ac */ /* 0x000ee80008000a00 */
[----:B------:R-:W4:Y:S01]  /*0170*/  LDC.64 R2, c[0x0][0x380] ;  /* 0x0000e000ff027b82 */ /* 0x000f220000000a00 */
[----:B------:R-:W-:Y:S01]  /*0180*/  UIADD3 UR4, UPT, UPT, -UR4, URZ, URZ ;  /* 0x000000ff04047290 */ /* 0x000fe2000fffe1ff */
[----:B-1----:R-:W-:Y:S01]  /*0190*/  IMAD R14, R12, UR11, R21 ;  /* 0x0000000b0c0e7c24 */ /* 0x002fe2000f8e0215 */
[----:B0-----:R-:W-:-:S04]  /*01a0*/  ULEA UR5, UR7, UR5, 0x18 ;  /* 0x0000000507057291 */ /* 0x001fc8000f8ec0ff */
[----:B------:R-:W-:Y:S01]  /*01b0*/  LEA R14, R5, R14, 0x4 ;  /* 0x0000000e050e7211 */ /* 0x000fe200078e20ff */
[----:B------:R-:W-:Y:S01]  /*01c0*/  ULEA UR6, UR7, UR6, 0x18 ;  /* 0x0000000607067291 */ /* 0x000fe2000f8ec0ff */
[----:B------:R-:W-:-:S05]  /*01d0*/  LEA R18, R12, UR5, 0x6 ;  /* 0x000000050c127c11 */ /* 0x000fca000f8e30ff */
[C---:B------:R-:W-:Y:S02]  /*01e0*/  LEA R19, R21.reuse, UR6, 0x2 ;  /* 0x0000000615137c11 */ /* 0x040fe4000f8e10ff */
[----:B------:R-:W-:Y:S02]  /*01f0*/  LEA R20, R21, R18, 0x2 ;  /* 0x0000001215147211 */ /* 0x000fe400078e10ff */
[----:B---3--:R-:W-:-:S07]  /*0200*/  LEA R17, R12, R19, 0x6 ;  /* 0x000000130c117211 */ /* 0x008fce00078e30ff */
.L_x_1:
[----:B--2---:R-:W-:Y:S01]  /*0210*/  ISETP.GE.AND P0, PT, R15, R16, PT ;  /* 0x000000100f00720c */ /* 0x004fe20003f06270 */
[----:B------:R-:W-:Y:S01]  /*0220*/  HFMA2 R22, -RZ, RZ, 0, 0 ;  /* 0x00000000ff167431 */ /* 0x000fe200000001ff */
[----:B------:R-:W-:Y:S01]  /*0230*/  ISETP.GE.AND P1, PT, R21, UR13, PT ;  /* 0x0000000d15007c0c */ /* 0x000fe2000bf26270 */
[----:B----4-:R-:W-:Y:S01]  /*0240*/  IMAD.WIDE R4, R13, 0x4, R2 ;  /* 0x000000040d047825 */ /* 0x010fe200078e0202 */
[----:B------:R-:W-:Y:S02]  /*0250*/  ISETP.GE.OR P0, PT, R12, UR13, P0 ;  /* 0x0000000d0c007c0c */ /* 0x000fe40008706670 */
[----:B------:R-:W-:Y:S02]  /*0260*/  ISETP.GE.OR P1, PT, R0, UR12, P1 ;  /* 0x0000000c00007c0c */ /* 0x000fe40008f26670 */
[----:B------:R-:W-:-:S09]  /*0270*/  MOV R27, RZ ;  /* 0x000000ff001b7202 */ /* 0x000fd20000000f00 */
[----:B------:R-:W0:Y:S02]  /*0280*/  @!P0 LDC.64 R6, c[0x0][0x388] ;  /* 0x0000e200ff068b82 */ /* 0x000e240000000a00 */
[----:B------:R-:W2:Y:S01]  /*0290*/  @!P1 LDG.E R27, desc[UR8][R4.64] ;  /* 0x00000008041b9981 */ /* 0x000ea2000c1e1900 */
[----:B0-----:R-:W-:-:S05]  /*02a0*/  @!P0 IMAD.WIDE R6, R14, 0x4, R6 ;  /* 0x000000040e068825 */ /* 0x001fca00078e0206 */
[----:B------:R-:W3:Y:S01]  /*02b0*/  @!P0 LDG.E R22, desc[UR8][R6.64] ;  /* 0x0000000806168981 */ /* 0x000ee2000c1e1900 */
[----:B------:R-:W-:-:S04]  /*02c0*/  UIADD3 UR4, UPT, UPT, UR4, 0x1, URZ ;  /* 0x0000000104047890 */ /* 0x000fc8000fffe0ff */
[----:B------:R-:W-:Y:S01]  /*02d0*/  UISETP.NE.AND UP0, UPT, UR4, URZ, UPT ;  /* 0x000000ff0400728c */ /* 0x000fe2000bf05270 */
[----:B------:R-:W-:Y:S02]  /*02e0*/  IADD3 R13, PT, PT, R13, 0x10, RZ ;  /* 0x000000100d0d7810 */ /* 0x000fe40007ffe0ff */
[----:B------:R-:W-:Y:S02]  /*02f0*/  IADD3 R21, PT, PT, R21, 0x10, RZ ;  /* 0x0000001015157810 */ /* 0x000fe40007ffe0ff */
[----:B------:R-:W-:Y:S02]  /*0300*/  IADD3 R12, PT, PT, R12, 0x10, RZ ;  /* 0x000000100c0c7810 */ /* 0x000fe40007ffe0ff */
[----:B------:R-:W-:Y:S01]  /*0310*/  LEA R14, R16, R14, 0x4 ;  /* 0x0000000e100e7211 */ /* 0x000fe200078e20ff */
[----:B--2---:R-:W-:Y:S04]  /*0320*/  STS [R20], R27 ;  /* 0x0000001b14007388 */ /* 0x004fe80000000800 */
[----:B---3--:R-:W-:Y:S01]  /*0330*/  STS [R17], R22 ;  /* 0x0000001611007388 */ /* 0x008fe20000000800 */
[----:B------:R-:W-:Y:S06]  /*0340*/  BAR.SYNC.DEFER_BLOCKING 0x0 ;  /* 0x0000000000007b1d */ /* 0x000fec0000010000 */
[----:B------:R-:W-:Y:S04]  /*0350*/  LDS R26, [R19] ;  /* 0x00000000131a7984 */ /* 0x000fe80000000800 */
[----:B------:R-:W0:Y:S04]  /*0360*/  LDS.128 R8, [R18] ;  /* 0x0000000012087984 */ /* 0x000e280000000c00 */
[----:B------:R-:W1:Y:S04]  /*0370*/  LDS R29, [R19+0x40] ;  /* 0x00004000131d7984 */ /* 0x000e680000000800 */
[----:B------:R-:W2:Y:S04]  /*0380*/  LDS R25, [R19+0x80] ;  /* 0x0000800013197984 */ /* 0x000ea80000000800 */
[----:B------:R-:W3:Y:S04]  /*0390*/  LDS R24, [R19+0xc0] ;  /* 0x0000c00013187984 */ /* 0x000ee80000000800 */
[----:B------:R-:W-:Y:S04]  /*03a0*/  LDS.128 R4, [R18+0x10] ;  /* 0x0000100012047984 */ /* 0x000fe80000000c00 */
[----:B------:R-:W-:Y:S04]  /*03b0*/  LDS R22, [R19+0x140] ;  /* 0x0001400013167984 */ /* 0x000fe80000000800 */
[----:B------:R-:W-:Y:S01]  /*03c0*/  LDS R27, [R19+0x200] ;  /* 0x00020000131b7984 */ /* 0x000fe20000000800 */
[----:B0-----:R-:W-:-:S03]  /*03d0*/  FFMA R8, R8, R26, R23 ;  /* 0x0000001a08087223 */ /* 0x001fc60000000017 */
[----:B------:R-:W0:Y:S01]  /*03e0*/  LDS R23, [R19+0x100] ;  /* 0x0001000013177984 */ /* 0x000e220000000800 */
[----:B-1----:R-:W-:-:S03]  /*03f0*/  FFMA R8, R29, R9, R8 ;  /* 0x000000091d087223 */ /* 0x002fc60000000008 */
[----:B------:R-:W-:Y:S01]  /*0400*/  LDS R26, [R19+0x1c0] ;  /* 0x0001c000131a7984 */ /* 0x000fe20000000800 */
[----:B--2---:R-:W-:-:S03]  /*0410*/  FFMA R9, R25, R10, R8 ;  /* 0x0000000a19097223 */ /* 0x004fc60000000008 */
[----:B------:R-:W1:Y:S01]  /*0420*/  LDS R25, [R19+0x180] ;  /* 0x0001800013197984 */ /* 0x000e620000000800 */
[----:B---3--:R-:W-:-:S03]  /*0430*/  FFMA R9, R24, R11, R9 ;  /* 0x0000000b18097223 */ /* 0x008fc60000000009 */
[----:B------:R-:W-:Y:S01]  /*0440*/  LDS R24, [R19+0x240] ;  /* 0x0002400013187984 */ /* 0x000fe20000000800 */
[----:B0-----:R-:W-:-:S03]  /*0450*/  FFMA R23, R4, R23, R9 ;  /* 0x0000001704177223 */ /* 0x001fc60000000009 */
[----:B------:R-:W0:Y:S01]  /*0460*/  LDS.128 R8, [R18+0x20] ;  /* 0x0000200012087984 */ /* 0x000e220000000c00 */
[----:B------:R-:W-:-:S03]  /*0470*/  FFMA R22, R22, R5, R23 ;  /* 0x0000000516167223 */ /* 0x000fc60000000017 */
[----:B------:R-:W2:Y:S01]  /*0480*/  LDS R23, [R19+0x280] ;  /* 0x0002800013177984 */ /* 0x000ea20000000800 */
[----:B-1----:R-:W-:-:S03]  /*0490*/  FFMA R25, R25, R6, R22 ;  /* 0x0000000619197223 */ /* 0x002fc60000000016 */
[----:B------:R-:W1:Y:S01]  /*04a0*/  LDS R22, [R19+0x2c0] ;  /* 0x0002c00013167984 */ /* 0x000e620000000800 */
[----:B------:R-:W-:-:S03]  /*04b0*/  FFMA R7, R26, R7, R25 ;  /* 0x000000071a077223 */ /* 0x000fc60000000019 */
[----:B------:R-:W-:Y:S01]  /*04c0*/  LDS R25, [R19+0x300] ;  /* 0x0003000013197984 */ /* 0x000fe20000000800 */
[----:B0-----:R-:W-:-:S03]  /*04d0*/  FFMA R27, R8, R27, R7 ;  /* 0x0000001b081b7223 */ /* 0x001fc60000000007 */
[----:B------:R-:W0:Y:S01]  /*04e0*/  LDS.128 R4, [R18+0x30] ;  /* 0x0000300012047984 */ /* 0x000e220000000c00 */
[----:B------:R-:W-:-:S03]  /*04f0*/  FFMA R24, R24, R9, R27 ;  /* 0x0000000918187223 */ /* 0x000fc6000000001b */
[----:B------:R-:W3:Y:S04]  /*0500*/  LDS R27, [R19+0x340] ;  /* 0x00034000131b7984 */ /* 0x000ee80000000800 */
[----:B------:R-:W4:Y:S04]  /*0510*/  LDS R9, [R19+0x380] ;  /* 0x0003800013097984 */ /* 0x000f280000000800 */
[----:B------:R-:W5:Y:S01]  /*0520*/  LDS R8, [R19+0x3c0] ;  /* 0x0003c00013087984 */ /* 0x000f620000000800 */
[----:B--2---:R-:W-:-:S04]  /*0530*/  FFMA R23, R23, R10, R24 ;  /* 0x0000000a17177223 */ /* 0x004fc80000000018 */
[----:B-1----:R-:W-:-:S04]  /*0540*/  FFMA R11, R22, R11, R23 ;  /* 0x0000000b160b7223 */ /* 0x002fc80000000017 */
[----:B0-----:R-:W-:-:S04]  /*0550*/  FFMA R4, R4, R25, R11 ;  /* 0x0000001904047223 */ /* 0x001fc8000000000b */
[----:B---3--:R-:W-:-:S04]  /*0560*/  FFMA R4, R27, R5, R4 ;  /* 0x000000051b047223 */ /* 0x008fc80000000004 */
[----:B----4-:R-:W-:-:S04]  /*0570*/  FFMA R9, R9, R6, R4 ;  /* 0x0000000609097223 */ /* 0x010fc80000000004 */
[----:B-----5:R-:W-:Y:S01]  /*0580*/  FFMA R23, R8, R7, R9 ;  /* 0x0000000708177223 */ /* 0x020fe20000000009 */
[----:B------:R-:W-:Y:S06]  /*0590*/  BAR.SYNC.DEFER_BLOCKING 0x0 ;  /* 0x0000000000007b1d */ /* 0x000fec0000010000 */
[----:B------:R-:W-:Y:S05]  /*05a0*/  BRA.U UP0, `(.L_x_1) ;  /* 0xfffffffd00187547 */ /* 0x000fea000b83ffff */
.L_x_0:
[----:B------:R-:W0:Y:S01]  /*05b0*/  LDCU UR4, c[0x0][0x398] ;  /* 0x00007300ff0477ac */ /* 0x000e220008000800 */
[----:B------:R-:W-:-:S04]  /*05c0*/  ISETP.GE.AND P0, PT, R15, UR14, PT ;  /* 0x0000000e0f007c0c */ /* 0x000fc8000bf06270 */
[----:B0-----:R-:W-:-:S13]  /*05d0*/  ISETP.GE.OR P0, PT, R0, UR4, P0 ;  /* 0x0000000400007c0c */ /* 0x001fda0008706670 */
[----:B------:R-:W-:Y:S05]  /*05e0*/  @P0 EXIT ;  /* 0x000000000000094d */ /* 0x000fea0003800000 */
[----:B------:R-:W0:Y:S01]  /*05f0*/  LDC.64 R2, c[0x0][0x390] ;  /* 0x0000e400ff027b82 */ /* 0x000e220000000a00 */
[----:B------:R-:W-:-:S04]  /*0600*/  IMAD R15, R0, UR14, R15 ;  /* 0x0000000e000f7c24 */ /* 0x000fc8000f8e020f */
[----:B0-----:R-:W-:-:S05]  /*0610*/  IMAD.WIDE.U32 R2, R15, 0x4, R2 ;  /* 0x000000040f027825 */ /* 0x001fca00078e0002 */
[----:B------:R-:W-:Y:S01]  /*0620*/  STG.E desc[UR8][R2.64], R23 ;  /* 0x0000001702007986 */ /* 0x000fe2000c101908 */
[----:B------:R-:W-:Y:S05]  /*0630*/  EXIT ;  /* 0x000000000000794d */ /* 0x000fea0003800000 */
.L_x_2:
[----:B------:R-:W-:-:S00]  /*0640*/  BRA `(.L_x_2) ;  /* 0xfffffffc00fc7947 */ /* 0x000fc0000383ffff */
[----:B------:R-:W-:-:S00]  /*0650*/  NOP ;  /* 0x0000000000007918 */ /* 0x000fc00000000000 */
        /* <DEDUP_REMOVED lines=10> */
.L_x_3:


//--------------------- .nv.shared._Z14matrixMulTiledPfS_S_iii --------------------------
	.section	.nv.shared._Z14matrixMulTiledPfS_S_iii,"aw",@nobits
	.sectionflags	@""
	.align	4
.nv.shared._Z14matrixMulTiledPfS_S_iii:
	.zero		3072


//--------------------- .nv.shared.reserved.0     --------------------------
	.section	.nv.shared.reserved.0,"aw",@nobits
	.weak		__nv_reservedSMEM_offset_0_alias
	.size		__nv_reservedSMEM_offset_0_alias, 0, 64
	.other		__nv_reservedSMEM_offset_0_alias,@"STO_CUDA_RESERVED_SHARED STV_DEFAULT"
__nv_reservedSMEM_offset_0_alias:
	.zero		0
	.zero		64


//--------------------- .nv.constant0._Z14matrixMulTiledPfS_S_iii --------------------------
	.section	.nv.constant0._Z14matrixMulTiledPfS_S_iii,"a",@progbits
	.sectionflags	@""
	.align	4
.nv.constant0._Z14matrixMulTiledPfS_S_iii:
	.zero		932


//--------------------- SYMBOLS --------------------------

	.type		.nv.reservedSmem.offset0,@object
	.size		.nv.reservedSmem.offset0,0x4
	.type		.nv.reservedSmem.cap,@object
	.size		.nv.reservedSmem.cap,0x4
